	.headerflags	@"EF_CUDA_TEXMODE_UNIFIED EF_CUDA_64BIT_ADDRESS EF_CUDA_ACCELERATORS EF_CUDA_SM90 EF_CUDA_VIRTUAL_SM(EF_CUDA_SM90)"
	.elftype	@"ET_EXEC"


//--------------------- .nv.info                  --------------------------
	.section	.nv.info,"",@"SHT_CUDA_INFO"
	.align	4


	//----- nvinfo : EIATTR_REGCOUNT
	.align		4
        /*0000*/ 	.byte	0x04, 0x2f
        /*0002*/ 	.short	(.L_3 - .L_2)
	.align		4
.L_2:
        /*0004*/ 	.word	index@(triton_poi_fused__native_batch_norm_legit_no_training_add_relu_13)
        /*0008*/ 	.word	0x00000026


	//----- nvinfo : EIATTR_MIN_STACK_SIZE
	.align		4
.L_3:
        /*000c*/ 	.byte	0x04, 0x12
        /*000e*/ 	.short	(.L_5 - .L_4)
	.align		4
.L_4:
        /*0010*/ 	.word	index@(triton_poi_fused__native_batch_norm_legit_no_training_add_relu_13)
        /*0014*/ 	.word	0x00000000


	//----- nvinfo : EIATTR_FRAME_SIZE
	.align		4
.L_5:
        /*0018*/ 	.byte	0x04, 0x11
        /*001a*/ 	.short	(.L_7 - .L_6)
	.align		4
.L_6:
        /*001c*/ 	.word	index@(triton_poi_fused__native_batch_norm_legit_no_training_add_relu_13)
        /*0020*/ 	.word	0x00000000


	//----- nvinfo : EIATTR_MIN_STACK_SIZE
	.align		4
.L_7:
        /*0024*/ 	.byte	0x04, 0x12
        /*0026*/ 	.short	(.L_9 - .L_8)
	.align		4
.L_8:
        /*0028*/ 	.word	index@(triton_poi_fused__native_batch_norm_legit_no_training_add_relu_13)
        /*002c*/ 	.word	0x00000000
.L_9:


//--------------------- .nv.info.triton_poi_fused__native_batch_norm_legit_no_training_add_relu_13 --------------------------
	.section	.nv.info.triton_poi_fused__native_batch_norm_legit_no_training_add_relu_13,"",@"SHT_CUDA_INFO"
	.sectionflags	@""
	.align	4


	//----- nvinfo : EIATTR_CUDA_API_VERSION
	.align		4
        /*0000*/ 	.byte	0x04, 0x37
        /*0002*/ 	.short	(.L_11 - .L_10)
.L_10:
        /*0004*/ 	.word	0x0000007c


	//----- nvinfo : EIATTR_KPARAM_INFO
	.align		4
.L_11:
        /*0008*/ 	.byte	0x04, 0x17
        /*000a*/ 	.short	(.L_13 - .L_12)
.L_12:
        /*000c*/ 	.word	0x00000000
        /*0010*/ 	.short	0x000a
        /*0012*/ 	.short	0x0050
        /*0014*/ 	.byte	0x00, 0xf0, 0x11, 0x00


	//----- nvinfo : EIATTR_KPARAM_INFO
	.align		4
.L_13:
        /*0018*/ 	.byte	0x04, 0x17
        /*001a*/ 	.short	(.L_15 - .L_14)
.L_14:
        /*001c*/ 	.word	0x00000000
        /*0020*/ 	.short	0x0009
        /*0022*/ 	.short	0x0048
        /*0024*/ 	.byte	0x00, 0xf4, 0x21, 0x00


	//----- nvinfo : EIATTR_KPARAM_INFO
	.align		4
.L_15:
        /*0028*/ 	.byte	0x04, 0x17
        /*002a*/ 	.short	(.L_17 - .L_16)
.L_16:
        /*002c*/ 	.word	0x00000000
        /*0030*/ 	.short	0x0008
        /*0032*/ 	.short	0x0040
        /*0034*/ 	.byte	0x00, 0xf4, 0x21, 0x00


	//----- nvinfo : EIATTR_KPARAM_INFO
	.align		4
.L_17:
        /*0038*/ 	.byte	0x04, 0x17
        /*003a*/ 	.short	(.L_19 - .L_18)
.L_18:
        /*003c*/ 	.word	0x00000000
        /*0040*/ 	.short	0x0007
        /*0042*/ 	.short	0x0038
        /*0044*/ 	.byte	0x00, 0xf4, 0x21, 0x00


	//----- nvinfo : EIATTR_KPARAM_INFO
	.align		4
.L_19:
        /*0048*/ 	.byte	0x04, 0x17
        /*004a*/ 	.short	(.L_21 - .L_20)
.L_20:
        /*004c*/ 	.word	0x00000000
        /*0050*/ 	.short	0x0006
        /*0052*/ 	.short	0x0030
        /*0054*/ 	.byte	0x00, 0xf4, 0x21, 0x00


	//----- nvinfo : EIATTR_KPARAM_INFO
	.align		4
.L_21:
        /*0058*/ 	.byte	0x04, 0x17
        /*005a*/ 	.short	(.L_23 - .L_22)
.L_22:
        /*005c*/ 	.word	0x00000000
        /*0060*/ 	.short	0x0005
        /*0062*/ 	.short	0x0028
        /*0064*/ 	.byte	0x00, 0xf4, 0x21, 0x00


	//----- nvinfo : EIATTR_KPARAM_INFO
	.align		4
.L_23:
        /*0068*/ 	.byte	0x04, 0x17
        /*006a*/ 	.short	(.L_25 - .L_24)
.L_24:
        /*006c*/ 	.word	0x00000000
        /*0070*/ 	.short	0x0004
        /*0072*/ 	.short	0x0020
        /*0074*/ 	.byte	0x00, 0xf4, 0x21, 0x00


	//----- nvinfo : EIATTR_KPARAM_INFO
	.align		4
.L_25:
        /*0078*/ 	.byte	0x04, 0x17
        /*007a*/ 	.short	(.L_27 - .L_26)
.L_26:
        /*007c*/ 	.word	0x00000000
        /*0080*/ 	.short	0x0003
        /*0082*/ 	.short	0x0018
        /*0084*/ 	.byte	0x00, 0xf4, 0x21, 0x00


	//----- nvinfo : EIATTR_KPARAM_INFO
	.align		4
.L_27:
        /*0088*/ 	.byte	0x04, 0x17
        /*008a*/ 	.short	(.L_29 - .L_28)
.L_28:
        /*008c*/ 	.word	0x00000000
        /*0090*/ 	.short	0x0002
        /*0092*/ 	.short	0x0010
        /*0094*/ 	.byte	0x00, 0xf4, 0x21, 0x00


	//----- nvinfo : EIATTR_KPARAM_INFO
	.align		4
.L_29:
        /*0098*/ 	.byte	0x04, 0x17
        /*009a*/ 	.short	(.L_31 - .L_30)
.L_30:
        /*009c*/ 	.word	0x00000000
        /*00a0*/ 	.short	0x0001
        /*00a2*/ 	.short	0x0008
        /*00a4*/ 	.byte	0x00, 0xf4, 0x21, 0x00


	//----- nvinfo : EIATTR_KPARAM_INFO
	.align		4
.L_31:
        /*00a8*/ 	.byte	0x04, 0x17
        /*00aa*/ 	.short	(.L_33 - .L_32)
.L_32:
        /*00ac*/ 	.word	0x00000000
        /*00b0*/ 	.short	0x0000
        /*00b2*/ 	.short	0x0000
        /*00b4*/ 	.byte	0x00, 0xf4, 0x21, 0x00


	//----- nvinfo : EIATTR_SPARSE_MMA_MASK
	.align		4
.L_33:
        /*00b8*/ 	.byte	0x03, 0x50
        /*00ba*/ 	.short	0x0000


	//----- nvinfo : EIATTR_MAXREG_COUNT
	.align		4
        /*00bc*/ 	.byte	0x03, 0x1b
        /*00be*/ 	.short	0x00ff


	//----- nvinfo : EIATTR_EXIT_INSTR_OFFSETS
	.align		4
        /*00c0*/ 	.byte	0x04, 0x1c
        /*00c2*/ 	.short	(.L_35 - .L_34)


	//   ....[0]....
.L_34:
        /*00c4*/ 	.word	0x00000a30


	//----- nvinfo : EIATTR_REQNTID
	.align		4
.L_35:
        /*00c8*/ 	.byte	0x04, 0x10
        /*00ca*/ 	.short	(.L_37 - .L_36)
.L_36:
        /*00cc*/ 	.word	0x00000080
        /*00d0*/ 	.word	0x00000001
        /*00d4*/ 	.word	0x00000001


	//----- nvinfo : EIATTR_CBANK_PARAM_SIZE
	.align		4
.L_37:
        /*00d8*/ 	.byte	0x03, 0x19
        /*00da*/ 	.short	0x0054


	//----- nvinfo : EIATTR_PARAM_CBANK
	.align		4
        /*00dc*/ 	.byte	0x04, 0x0a
        /*00de*/ 	.short	(.L_39 - .L_38)
	.align		4
.L_38:
        /*00e0*/ 	.word	index@(.nv.constant0.triton_poi_fused__native_batch_norm_legit_no_training_add_relu_13)
        /*00e4*/ 	.short	0x0210
        /*00e6*/ 	.short	0x0054


	//----- nvinfo : EIATTR_SW_WAR
	.align		4
.L_39:
        /*00e8*/ 	.byte	0x04, 0x36
        /*00ea*/ 	.short	(.L_41 - .L_40)
.L_40:
        /*00ec*/ 	.word	0x00000008
.L_41:


//--------------------- .nv.callgraph             --------------------------
	.section	.nv.callgraph,"",@"SHT_CUDA_CALLGRAPH"
	.align	4
	.sectionentsize	8
	.align		4
        /*0000*/ 	.word	0x00000000
	.align		4
        /*0004*/ 	.word	0xffffffff
	.align		4
        /*0008*/ 	.word	0x00000000
	.align		4
        /*000c*/ 	.word	0xfffffffe
	.align		4
        /*0010*/ 	.word	0x00000000
	.align		4
        /*0014*/ 	.word	0xfffffffd
	.align		4
        /*0018*/ 	.word	0x00000000
	.align		4
        /*001c*/ 	.word	0xfffffffc


//--------------------- .nv.constant4             --------------------------
	.section	.nv.constant4,"a",@progbits
	.align	8
	.align		8
.nv.constant4:
        /*0000*/ 	.dword	_$_str
	.align		8
        /*0008*/ 	.dword	_$_str_$_2


//--------------------- .text.triton_poi_fused__native_batch_norm_legit_no_training_add_relu_13 --------------------------
	.section	.text.triton_poi_fused__native_batch_norm_legit_no_training_add_relu_13,"ax",@progbits
	.align	128
        .global         triton_poi_fused__native_batch_norm_legit_no_training_add_relu_13
        .type           triton_poi_fused__native_batch_norm_legit_no_training_add_relu_13,@function
        .size           triton_poi_fused__native_batch_norm_legit_no_training_add_relu_13,(.L_x_1 - triton_poi_fused__native_batch_norm_legit_no_training_add_relu_13)
        .other          triton_poi_fused__native_batch_norm_legit_no_training_add_relu_13,@"STO_CUDA_ENTRY STV_DEFAULT"
triton_poi_fused__native_batch_norm_legit_no_training_add_relu_13:
.text.triton_poi_fused__native_batch_norm_legit_no_training_add_relu_13:
[----:B------:R-:W-:Y:S01]  /*0000*/  LDC R1, c[0x0][0x28] ;  /* 0x00000a00ff017b82 */ /* 0x000fe20000000800 */
[----:B------:R-:W1:Y:S07]  /*0010*/  S2R R0, SR_TID.X ;  /* 0x0000000000007919 */ /* 0x000e6e0000002100 */
[----:B------:R-:W2:Y:S01]  /*0020*/  LDC.64 R12, c[0x0][0x240] ;  /* 0x00009000ff0c7b82 */ /* 0x000ea20000000a00 */
[----:B------:R-:W-:Y:S01]  /*0030*/  ULDC.64 UR4, c[0x0][0x208] ;  /* 0x0000820000047ab9 */ /* 0x000fe20000000a00 */
[----:B------:R-:W3:Y:S06]  /*0040*/  S2R R5, SR_CTAID.X ;  /* 0x0000000000057919 */ /* 0x000eec0000002500 */
[----:B------:R-:W4:Y:S08]  /*0050*/  LDC.64 R20, c[0x0][0x218] ;  /* 0x00008600ff147b82 */ /* 0x000f300000000a00 */
[----:B------:R-:W5:Y:S08]  /*0060*/  LDC.64 R16, c[0x0][0x220] ;  /* 0x00008800ff107b82 */ /* 0x000f700000000a00 */
[----:B------:R-:W5:Y:S01]  /*0070*/  LDC.64 R34, c[0x0][0x228] ;  /* 0x00008a00ff227b82 */ /* 0x000f620000000a00 */
[----:B-1----:R-:W-:-:S07]  /*0080*/  SHF.L.U32 R0, R0, 0x2, RZ ;  /* 0x0000000200007819 */ /* 0x002fce00000006ff */
[----:B------:R-:W1:Y:S01]  /*0090*/  LDC.64 R32, c[0x0][0x230] ;  /* 0x00008c00ff207b82 */ /* 0x000e620000000a00 */
[----:B---3--:R-:W-:Y:S02]  /*00a0*/  SHF.R.S32.HI R3, RZ, 0x15, R5 ;  /* 0x00000015ff037819 */ /* 0x008fe40000011405 */
[----:B------:R-:W-:Y:S02]  /*00b0*/  LOP3.LUT R0, R0, 0x1fc, RZ, 0xc0, !PT ;  /* 0x000001fc00007812 */ /* 0x000fe400078ec0ff */
[----:B------:R-:W-:-:S03]  /*00c0*/  SGXT R3, R3, 0x1 ;  /* 0x000000010303781a */ /* 0x000fc60000000200 */
[----:B------:R-:W3:Y:S01]  /*00d0*/  LDC.64 R30, c[0x0][0x210] ;  /* 0x00008400ff1e7b82 */ /* 0x000ee20000000a00 */
[----:B------:R-:W-:-:S04]  /*00e0*/  LEA R2, R5, R0, 0xa ;  /* 0x0000000005027211 */ /* 0x000fc800078e50ff */
[----:B------:R-:W-:-:S04]  /*00f0*/  LEA.HI R3, R3, R2, RZ, 0x5 ;  /* 0x0000000203037211 */ /* 0x000fc800078f28ff */
[----:B------:R-:W-:-:S04]  /*0100*/  LOP3.LUT R3, R3, 0xffffffe0, RZ, 0xc0, !PT ;  /* 0xffffffe003037812 */ /* 0x000fc800078ec0ff */
[----:B------:R-:W-:-:S05]  /*0110*/  IADD3 R26, R2, -R3, RZ ;  /* 0x80000003021a7210 */ /* 0x000fca0007ffe0ff */
[----:B--2---:R-:W-:-:S06]  /*0120*/  IMAD.WIDE R12, R26, 0x4, R12 ;  /* 0x000000041a0c7825 */ /* 0x004fcc00078e020c */
[----:B------:R-:W2:Y:S01]  /*0130*/  LDG.E.EL.128 R12, desc[UR4][R12.64] ;  /* 0x000000040c0c7981 */ /* 0x000ea2000c2e1d00 */
[----:B----4-:R-:W-:-:S04]  /*0140*/  IMAD.WIDE R20, R2, 0x4, R20 ;  /* 0x0000000402147825 */ /* 0x010fc800078e0214 */
[C---:B-----5:R-:W-:Y:S01]  /*0150*/  IMAD.WIDE R16, R2.reuse, 0x4, R16 ;  /* 0x0000000402107825 */ /* 0x060fe200078e0210 */
[----:B------:R-:W4:Y:S04]  /*0160*/  LDG.E.128 R4, desc[UR4][R20.64] ;  /* 0x0000000414047981 */ /* 0x000f28000c1e1d00 */
[----:B------:R-:W4:Y:S01]  /*0170*/  LDG.E.128 R8, desc[UR4][R16.64] ;  /* 0x0000000410087981 */ /* 0x000f22000c1e1d00 */
[----:B0-----:R-:W-:-:S04]  /*0180*/  IMAD.WIDE R34, R2, 0x4, R34 ;  /* 0x0000000402227825 */ /* 0x001fc800078e0222 */
[----:B--2---:R-:W-:Y:S01]  /*0190*/  FADD R3, R13, 9.9999997473787516356e-06 ;  /* 0x3727c5ac0d037421 */ /* 0x004fe20000000000 */
[----:B------:R-:W-:Y:S01]  /*01a0*/  FADD R0, R12, 9.9999997473787516356e-06 ;  /* 0x3727c5ac0c007421 */ /* 0x000fe20000000000 */
[----:B------:R-:W-:Y:S01]  /*01b0*/  FADD R14, R14, 9.9999997473787516356e-06 ;  /* 0x3727c5ac0e0e7421 */ /* 0x000fe20000000000 */
[----:B------:R-:W-:Y:S02]  /*01c0*/  FADD R15, R15, 9.9999997473787516356e-06 ;  /* 0x3727c5ac0f0f7421 */ /* 0x000fe40000000000 */
[----:B------:R0:W2:Y:S08]  /*01d0*/  MUFU.SQRT R18, R0 ;  /* 0x0000000000127308 */ /* 0x0000b00000002000 */
[----:B------:R-:W5:Y:S01]  /*01e0*/  MUFU.SQRT R3, R3 ;  /* 0x0000000300037308 */ /* 0x000f620000002000 */
[----:B0-----:R-:W-:Y:S01]  /*01f0*/  HFMA2.MMA R0, -RZ, RZ, 1.625, 0 ;  /* 0x3e800000ff007435 */ /* 0x001fe200000001ff */
[----:B--2---:R-:W-:-:S06]  /*0200*/  FSETP.GT.AND P6, PT, R18, 8.50705917302346158658e+37, PT ;  /* 0x7e8000001200780b */ /* 0x004fcc0003fc4000 */
[----:B------:R-:W0:Y:S01]  /*0210*/  MUFU.SQRT R22, R14 ;  /* 0x0000000e00167308 */ /* 0x000e220000002000 */
[----:B------:R-:W-:Y:S02]  /*0220*/  FSETP.GEU.AND P4, PT, R18, 1.175494350822287508e-38, PT ;  /* 0x008000001200780b */ /* 0x000fe40003f8e000 */
[----:B------:R-:W-:Y:S02]  /*0230*/  FSEL R12, R0, 1, P6 ;  /* 0x3f800000000c7808 */ /* 0x000fe40003000000 */
[----:B-----5:R-:W-:-:S03]  /*0240*/  FSETP.GT.AND P5, PT, R3, 8.50705917302346158658e+37, PT ;  /* 0x7e8000000300780b */ /* 0x020fc60003fa4000 */
[----:B------:R-:W2:Y:S01]  /*0250*/  MUFU.SQRT R29, R15 ;  /* 0x0000000f001d7308 */ /* 0x000ea20000002000 */
[C---:B------:R-:W-:Y:S02]  /*0260*/  FSETP.GEU.AND P3, PT, R3.reuse, 1.175494350822287508e-38, PT ;  /* 0x008000000300780b */ /* 0x040fe40003f6e000 */
[----:B------:R-:W-:Y:S01]  /*0270*/  FSEL R13, R0, 1, P5 ;  /* 0x3f800000000d7808 */ /* 0x000fe20002800000 */
[----:B------:R-:W-:Y:S02]  /*0280*/  @P6 FMUL R18, R18, 0.25 ;  /* 0x3e80000012126820 */ /* 0x000fe40000400000 */
[----:B------:R-:W-:Y:S01]  /*0290*/  @!P4 FMUL R12, R12, 16777216 ;  /* 0x4b8000000c0cc820 */ /* 0x000fe20000400000 */
[----:B0-----:R-:W-:Y:S01]  /*02a0*/  FSETP.GT.AND P2, PT, R22, 8.50705917302346158658e+37, PT ;  /* 0x7e8000001600780b */ /* 0x001fe20003f44000 */
[----:B------:R-:W-:Y:S01]  /*02b0*/  @!P4 FMUL R18, R18, 16777216 ;  /* 0x4b8000001212c820 */ /* 0x000fe20000400000 */
[----:B------:R-:W-:Y:S01]  /*02c0*/  FSETP.GEU.AND P0, PT, R22, 1.175494350822287508e-38, PT ;  /* 0x008000001600780b */ /* 0x000fe20003f0e000 */
[----:B------:R-:W-:-:S02]  /*02d0*/  @P5 FMUL R3, R3, 0.25 ;  /* 0x3e80000003035820 */ /* 0x000fc40000400000 */
[----:B------:R0:W5:Y:S02]  /*02e0*/  MUFU.RCP R25, R18 ;  /* 0x0000001200197308 */ /* 0x0001640000001000 */
[----:B------:R-:W-:Y:S01]  /*02f0*/  @!P3 FMUL R13, R13, 16777216 ;  /* 0x4b8000000d0db820 */ /* 0x000fe20000400000 */
[----:B----4-:R-:W-:Y:S01]  /*0300*/  FADD R27, R4, R8 ;  /* 0x00000008041b7221 */ /* 0x010fe20000000000 */
[----:B------:R-:W-:Y:S01]  /*0310*/  @!P3 FMUL R3, R3, 16777216 ;  /* 0x4b8000000303b820 */ /* 0x000fe20000400000 */
[----:B-1----:R-:W-:Y:S01]  /*0320*/  IMAD.WIDE R32, R2, 0x4, R32 ;  /* 0x0000000402207825 */ /* 0x002fe200078e0220 */
[----:B--2---:R-:W-:-:S03]  /*0330*/  FSETP.GT.AND P1, PT, R29, 8.50705917302346158658e+37, PT ;  /* 0x7e8000001d00780b */ /* 0x004fc60003f24000 */
[----:B------:R-:W-:Y:S01]  /*0340*/  @P2 FMUL R22, R22, 0.25 ;  /* 0x3e80000016162820 */ /* 0x000fe20000400000 */
[----:B------:R-:W1:Y:S01]  /*0350*/  MUFU.RCP R24, R3 ;  /* 0x0000000300187308 */ /* 0x000e620000001000 */
[----:B------:R-:W-:Y:S01]  /*0360*/  FSEL R28, R0, 1, P2 ;  /* 0x3f800000001c7808 */ /* 0x000fe20001000000 */
[----:B0-----:R-:W2:Y:S01]  /*0370*/  LDG.E.128 R16, desc[UR4][R16.64+0x800] ;  /* 0x0008000410107981 */ /* 0x001ea2000c1e1d00 */
[----:B------:R-:W-:Y:S01]  /*0380*/  @!P0 FMUL R22, R22, 16777216 ;  /* 0x4b80000016168820 */ /* 0x000fe20000400000 */
[----:B------:R-:W-:Y:S01]  /*0390*/  FSETP.GEU.AND P6, PT, R29, 1.175494350822287508e-38, PT ;  /* 0x008000001d00780b */ /* 0x000fe20003fce000 */
[----:B-----5:R-:W-:-:S03]  /*03a0*/  FMUL R25, R25, R12 ;  /* 0x0000000c19197220 */ /* 0x020fc60000400000 */
[----:B------:R0:W4:Y:S01]  /*03b0*/  MUFU.RCP R3, R22 ;  /* 0x0000001600037308 */ /* 0x0001220000001000 */
[----:B-1----:R-:W-:Y:S01]  /*03c0*/  FMUL R24, R24, R13 ;  /* 0x0000000d18187220 */ /* 0x002fe20000400000 */
[----:B------:R-:W-:Y:S01]  /*03d0*/  @!P0 FMUL R28, R28, 16777216 ;  /* 0x4b8000001c1c8820 */ /* 0x000fe20000400000 */
[----:B------:R-:W2:Y:S01]  /*03e0*/  LDG.E.128 R12, desc[UR4][R20.64+0x800] ;  /* 0x00080004140c7981 */ /* 0x000ea2000c1e1d00 */
[----:B------:R-:W-:Y:S01]  /*03f0*/  FADD R8, R7, R11 ;  /* 0x0000000b07087221 */ /* 0x000fe20000000000 */
[----:B------:R-:W-:Y:S02]  /*0400*/  @P1 FMUL R29, R29, 0.25 ;  /* 0x3e8000001d1d1820 */ /* 0x000fe40000400000 */
[----:B0-----:R-:W5:Y:S01]  /*0410*/  LDG.E.128 R20, desc[UR4][R34.64] ;  /* 0x0000000422147981 */ /* 0x001f62000c1e1d00 */
[----:B----4-:R-:W-:Y:S01]  /*0420*/  FMUL R3, R3, R28 ;  /* 0x0000001c03037220 */ /* 0x010fe20000400000 */
[----:B------:R-:W-:Y:S01]  /*0430*/  FADD R28, R5, R9 ;  /* 0x00000009051c7221 */ /* 0x000fe20000000000 */
[----:B------:R-:W-:-:S02]  /*0440*/  FADD R9, R6, R10 ;  /* 0x0000000a06097221 */ /* 0x000fc40000000000 */
[----:B------:R-:W4:Y:S01]  /*0450*/  LDG.E.128 R4, desc[UR4][R34.64+0x800] ;  /* 0x0008000422047981 */ /* 0x000f22000c1e1d00 */
[----:B------:R-:W-:-:S06]  /*0460*/  @!P6 FMUL R29, R29, 16777216 ;  /* 0x4b8000001d1de820 */ /* 0x000fcc0000400000 */
[----:B------:R-:W0:Y:S01]  /*0470*/  MUFU.RCP R29, R29 ;  /* 0x0000001d001d7308 */ /* 0x000e220000001000 */
[----:B------:R-:W-:-:S05]  /*0480*/  FSEL R0, R0, 1, P1 ;  /* 0x3f80000000007808 */ /* 0x000fca0000800000 */
[----:B------:R-:W-:Y:S01]  /*0490*/  @!P6 FMUL R0, R0, 16777216 ;  /* 0x4b8000000000e820 */ /* 0x000fe20000400000 */
[----:B-----5:R-:W-:Y:S01]  /*04a0*/  FADD R23, R23, R8 ;  /* 0x0000000817177221 */ /* 0x020fe20000000000 */
[----:B------:R-:W-:Y:S02]  /*04b0*/  FADD R22, R22, R9 ;  /* 0x0000000916167221 */ /* 0x000fe40000000000 */
[----:B------:R-:W5:Y:S01]  /*04c0*/  LDG.E.128 R8, desc[UR4][R32.64] ;  /* 0x0000000420087981 */ /* 0x000f62000c1e1d00 */
[----:B0-----:R-:W-:Y:S01]  /*04d0*/  FMUL R0, R29, R0 ;  /* 0x000000001d007220 */ /* 0x001fe20000400000 */
[----:B--2---:R-:W-:Y:S01]  /*04e0*/  FADD R29, R12, R16 ;  /* 0x000000100c1d7221 */ /* 0x004fe20000000000 */
[----:B------:R-:W-:Y:S01]  /*04f0*/  FADD R16, R15, R19 ;  /* 0x000000130f107221 */ /* 0x000fe20000000000 */
[----:B------:R-:W-:Y:S01]  /*0500*/  FADD R12, R13, R17 ;  /* 0x000000110d0c7221 */ /* 0x000fe20000000000 */
[----:B------:R-:W-:Y:S01]  /*0510*/  FADD R13, R14, R18 ;  /* 0x000000120e0d7221 */ /* 0x000fe20000000000 */
[----:B------:R-:W-:Y:S01]  /*0520*/  FADD R14, R21, R28 ;  /* 0x0000001c150e7221 */ /* 0x000fe20000000000 */
[----:B----4-:R-:W-:-:S02]  /*0530*/  FADD R28, R7, R16 ;  /* 0x00000010071c7221 */ /* 0x010fc40000000000 */
[----:B------:R-:W2:Y:S01]  /*0540*/  LDG.E.128 R16, desc[UR4][R32.64+0x800] ;  /* 0x0008000420107981 */ /* 0x000ea2000c1e1d00 */
[----:B------:R-:W-:Y:S01]  /*0550*/  FADD R21, R20, R27 ;  /* 0x0000001b14157221 */ /* 0x000fe20000000000 */
[----:B---3--:R-:W-:-:S04]  /*0560*/  IMAD.WIDE R30, R2, 0x4, R30 ;  /* 0x00000004021e7825 */ /* 0x008fc800078e021e */
[----:B------:R-:W-:Y:S01]  /*0570*/  FADD R27, R6, R13 ;  /* 0x0000000d061b7221 */ /* 0x000fe20000000000 */
[----:B------:R-:W-:Y:S01]  /*0580*/  FADD R20, R5, R12 ;  /* 0x0000000c05147221 */ /* 0x000fe20000000000 */
[----:B------:R-:W0:Y:S01]  /*0590*/  LDC.64 R6, c[0x0][0x238] ;  /* 0x00008e00ff067b82 */ /* 0x000e220000000a00 */
[----:B------:R-:W-:Y:S01]  /*05a0*/  FADD R29, R4, R29 ;  /* 0x0000001d041d7221 */ /* 0x000fe20000000000 */
[----:B-----5:R-:W-:Y:S01]  /*05b0*/  FADD R21, R8, R21 ;  /* 0x0000001508157221 */ /* 0x020fe20000000000 */
[----:B------:R-:W-:Y:S02]  /*05c0*/  FADD R8, R9, R14 ;  /* 0x0000000e09087221 */ /* 0x000fe40000000000 */
[----:B------:R-:W3:Y:S01]  /*05d0*/  LDG.E.128 R12, desc[UR4][R30.64] ;  /* 0x000000041e0c7981 */ /* 0x000ee2000c1e1d00 */
[----:B------:R-:W-:Y:S01]  /*05e0*/  FADD R4, R11, R23 ;  /* 0x000000170b047221 */ /* 0x000fe20000000000 */
[----:B--2---:R-:W-:Y:S01]  /*05f0*/  FADD R23, R16, R29 ;  /* 0x0000001d10177221 */ /* 0x004fe20000000000 */
[----:B------:R-:W-:Y:S01]  /*0600*/  FADD R20, R17, R20 ;  /* 0x0000001411147221 */ /* 0x000fe20000000000 */
[----:B------:R-:W-:Y:S01]  /*0610*/  FADD R27, R18, R27 ;  /* 0x0000001b121b7221 */ /* 0x000fe20000000000 */
[----:B------:R-:W-:-:S02]  /*0620*/  FADD R28, R19, R28 ;  /* 0x0000001c131c7221 */ /* 0x000fc40000000000 */
[----:B------:R-:W2:Y:S01]  /*0630*/  LDG.E.128 R16, desc[UR4][R30.64+0x800] ;  /* 0x000800041e107981 */ /* 0x000ea2000c1e1d00 */
[----:B------:R-:W-:Y:S01]  /*0640*/  FADD R5, R10, R22 ;  /* 0x000000160a057221 */ /* 0x000fe20000000000 */
[----:B0-----:R-:W-:-:S04]  /*0650*/  IMAD.WIDE R6, R26, 0x4, R6 ;  /* 0x000000041a067825 */ /* 0x001fc800078e0206 */
[----:B---3--:R-:W-:Y:S01]  /*0660*/  FADD R11, R15, R4 ;  /* 0x000000040f0b7221 */ /* 0x008fe20000000000 */
[----:B------:R-:W-:Y:S02]  /*0670*/  FADD R10, R14, R5 ;  /* 0x000000050e0a7221 */ /* 0x000fe40000000000 */
[----:B------:R-:W3:Y:S01]  /*0680*/  LDG.E.EL.128 R4, desc[UR4][R6.64] ;  /* 0x0000000406047981 */ /* 0x000ee2000c2e1d00 */
[----:B------:R-:W-:Y:S01]  /*0690*/  FADD R9, R13, R8 ;  /* 0x000000080d097221 */ /* 0x000fe20000000000 */
[----:B------:R-:W-:Y:S01]  /*06a0*/  FADD R8, R12, R21 ;  /* 0x000000150c087221 */ /* 0x000fe20000000000 */
[----:B--2---:R-:W-:Y:S01]  /*06b0*/  FADD R15, R19, R28 ;  /* 0x0000001c130f7221 */ /* 0x004fe20000000000 */
[----:B------:R-:W-:Y:S01]  /*06c0*/  FADD R12, R16, R23 ;  /* 0x00000017100c7221 */ /* 0x000fe20000000000 */
[----:B------:R-:W0:Y:S08]  /*06d0*/  LDC.64 R28, c[0x0][0x248] ;  /* 0x00009200ff1c7b82 */ /* 0x000e300000000a00 */
[----:B------:R-:W1:Y:S01]  /*06e0*/  LDC.64 R22, c[0x0][0x250] ;  /* 0x00009400ff167b82 */ /* 0x000e620000000a00 */
[----:B------:R-:W-:Y:S01]  /*06f0*/  FADD R13, R17, R20 ;  /* 0x00000014110d7221 */ /* 0x000fe20000000000 */
[----:B------:R-:W-:Y:S01]  /*0700*/  FADD R14, R18, R27 ;  /* 0x0000001b120e7221 */ /* 0x000fe20000000000 */
[----:B-1----:R-:W-:-:S06]  /*0710*/  IMAD.WIDE R22, R26, 0x4, R22 ;  /* 0x000000041a167825 */ /* 0x002fcc00078e0216 */
[----:B------:R-:W2:Y:S01]  /*0720*/  LDG.E.EL.128 R20, desc[UR4][R22.64] ;  /* 0x0000000416147981 */ /* 0x000ea2000c2e1d00 */
[C---:B---3--:R-:W-:Y:S01]  /*0730*/  FADD R16, -R4.reuse, R12 ;  /* 0x0000000c04107221 */ /* 0x048fe20000000100 */
[----:B------:R-:W-:Y:S01]  /*0740*/  FADD R4, -R4, R8 ;  /* 0x0000000804047221 */ /* 0x000fe20000000100 */
[C---:B------:R-:W-:Y:S01]  /*0750*/  FADD R19, -R5.reuse, R13 ;  /* 0x0000000d05137221 */ /* 0x040fe20000000100 */
[----:B------:R-:W-:Y:S01]  /*0760*/  FADD R5, -R5, R9 ;  /* 0x0000000905057221 */ /* 0x000fe20000000100 */
[----:B------:R-:W-:Y:S01]  /*0770*/  FMUL R27, R25, R16 ;  /* 0x00000010191b7220 */ /* 0x000fe20000400000 */
[----:B0-----:R-:W-:-:S04]  /*0780*/  IMAD.WIDE R16, R26, 0x4, R28 ;  /* 0x000000041a107825 */ /* 0x001fc800078e021c */
[----:B------:R-:W-:Y:S01]  /*0790*/  FADD R18, -R6, R14 ;  /* 0x0000000e06127221 */ /* 0x000fe20000000100 */
[----:B------:R-:W-:Y:S01]  /*07a0*/  FMUL R25, R25, R4 ;  /* 0x0000000419197220 */ /* 0x000fe20000400000 */
[C---:B------:R-:W-:Y:S01]  /*07b0*/  FMUL R4, R24.reuse, R19 ;  /* 0x0000001318047220 */ /* 0x040fe20000400000 */
[----:B------:R-:W-:Y:S01]  /*07c0*/  FMUL R24, R24, R5 ;  /* 0x0000000518187220 */ /* 0x000fe20000400000 */
[----:B------:R-:W-:Y:S02]  /*07d0*/  FMUL R5, R3, R18 ;  /* 0x0000001203057220 */ /* 0x000fe40000400000 */
[----:B------:R-:W2:Y:S01]  /*07e0*/  LDG.E.EL.128 R16, desc[UR4][R16.64] ;  /* 0x0000000410107981 */ /* 0x000ea2000c2e1d00 */
[----:B------:R-:W-:Y:S01]  /*07f0*/  FADD R6, -R6, R10 ;  /* 0x0000000a06067221 */ /* 0x000fe20000000100 */
[C---:B------:R-:W-:Y:S01]  /*0800*/  FADD R29, -R7.reuse, R15 ;  /* 0x0000000f071d7221 */ /* 0x040fe20000000100 */
[----:B------:R-:W-:Y:S02]  /*0810*/  FADD R7, -R7, R11 ;  /* 0x0000000b07077221 */ /* 0x000fe40000000100 */
[----:B------:R-:W-:Y:S01]  /*0820*/  FMUL R3, R3, R6 ;  /* 0x0000000603037220 */ /* 0x000fe20000400000 */
[C---:B------:R-:W-:Y:S01]  /*0830*/  FMUL R6, R0.reuse, R29 ;  /* 0x0000001d00067220 */ /* 0x040fe20000400000 */
[----:B------:R-:W-:Y:S01]  /*0840*/  FMUL R0, R0, R7 ;  /* 0x0000000700007220 */ /* 0x000fe20000400000 */
[----:B------:R-:W-:Y:S04]  /*0850*/  STG.E.128 desc[UR4][R30.64], R8 ;  /* 0x000000081e007986 */ /* 0x000fe8000c101d04 */
[----:B------:R-:W-:Y:S01]  /*0860*/  STG.E.128 desc[UR4][R30.64+0x800], R12 ;  /* 0x0008000c1e007986 */ /* 0x000fe2000c101d04 */
[C-C-:B--2---:R-:W-:Y:S01]  /*0870*/  FFMA R25, R16.reuse, R25, R20.reuse ;  /* 0x0000001910197223 */ /* 0x144fe20000000014 */
[----:B------:R-:W-:Y:S01]  /*0880*/  FFMA R27, R16, R27, R20 ;  /* 0x0000001b101b7223 */ /* 0x000fe20000000014 */
[C-C-:B------:R-:W-:Y:S01]  /*0890*/  FFMA R24, R17.reuse, R24, R21.reuse ;  /* 0x0000001811187223 */ /* 0x140fe20000000015 */
[----:B------:R-:W-:-:S02]  /*08a0*/  FFMA R4, R17, R4, R21 ;  /* 0x0000000411047223 */ /* 0x000fc40000000015 */
[----:B------:R-:W0:Y:S01]  /*08b0*/  LDC.64 R20, c[0x0][0x258] ;  /* 0x00009600ff147b82 */ /* 0x000e220000000a00 */
[C-C-:B------:R-:W-:Y:S01]  /*08c0*/  FFMA R7, R19.reuse, R6, R23.reuse ;  /* 0x0000000613077223 */ /* 0x140fe20000000017 */
[C-C-:B------:R-:W-:Y:S01]  /*08d0*/  FFMA R5, R18.reuse, R5, R22.reuse ;  /* 0x0000000512057223 */ /* 0x140fe20000000016 */
[----:B------:R-:W-:Y:S01]  /*08e0*/  FFMA R3, R18, R3, R22 ;  /* 0x0000000312037223 */ /* 0x000fe20000000016 */
[----:B------:R-:W-:Y:S02]  /*08f0*/  FFMA R0, R19, R0, R23 ;  /* 0x0000000013007223 */ /* 0x000fe40000000017 */
[----:B------:R-:W-:Y:S02]  /*0900*/  FSETP.GEU.AND P6, PT, R7, RZ, PT ;  /* 0x000000ff0700720b */ /* 0x000fe40003fce000 */
[----:B------:R-:W-:Y:S02]  /*0910*/  FSETP.GEU.AND P5, PT, R5, RZ, PT ;  /* 0x000000ff0500720b */ /* 0x000fe40003fae000 */
[----:B------:R-:W-:-:S02]  /*0920*/  FSETP.GEU.AND P4, PT, R4, RZ, PT ;  /* 0x000000ff0400720b */ /* 0x000fc40003f8e000 */
[----:B------:R-:W-:Y:S02]  /*0930*/  SEL R7, R7, RZ, P6 ;  /* 0x000000ff07077207 */ /* 0x000fe40003000000 */
[----:B------:R-:W-:Y:S02]  /*0940*/  FSETP.GEU.AND P0, PT, R27, RZ, PT ;  /* 0x000000ff1b00720b */ /* 0x000fe40003f0e000 */
[----:B------:R-:W-:Y:S02]  /*0950*/  FSETP.GEU.AND P3, PT, R0, RZ, PT ;  /* 0x000000ff0000720b */ /* 0x000fe40003f6e000 */
[----:B------:R-:W-:Y:S02]  /*0960*/  FSETP.GEU.AND P2, PT, R3, RZ, PT ;  /* 0x000000ff0300720b */ /* 0x000fe40003f4e000 */
[----:B------:R-:W-:Y:S02]  /*0970*/  FSETP.GEU.AND P1, PT, R24, RZ, PT ;  /* 0x000000ff1800720b */ /* 0x000fe40003f2e000 */
[----:B------:R-:W-:-:S02]  /*0980*/  FSETP.GEU.AND P6, PT, R25, RZ, PT ;  /* 0x000000ff1900720b */ /* 0x000fc40003fce000 */
[----:B------:R-:W-:Y:S01]  /*0990*/  SEL R6, R5, RZ, P5 ;  /* 0x000000ff05067207 */ /* 0x000fe20002800000 */
[----:B0-----:R-:W-:Y:S01]  /*09a0*/  IMAD.WIDE R20, R2, 0x4, R20 ;  /* 0x0000000402147825 */ /* 0x001fe200078e0214 */
[----:B------:R-:W-:Y:S02]  /*09b0*/  SEL R5, R4, RZ, P4 ;  /* 0x000000ff04057207 */ /* 0x000fe40002000000 */
[----:B------:R-:W-:Y:S02]  /*09c0*/  SEL R19, R0, RZ, P3 ;  /* 0x000000ff00137207 */ /* 0x000fe40001800000 */
[----:B------:R-:W-:Y:S02]  /*09d0*/  SEL R18, R3, RZ, P2 ;  /* 0x000000ff03127207 */ /* 0x000fe40001000000 */
[----:B------:R-:W-:Y:S02]  /*09e0*/  SEL R17, R24, RZ, P1 ;  /* 0x000000ff18117207 */ /* 0x000fe40000800000 */
[----:B------:R-:W-:-:S02]  /*09f0*/  SEL R16, R25, RZ, P6 ;  /* 0x000000ff19107207 */ /* 0x000fc40003000000 */
[----:B------:R-:W-:-:S03]  /*0a00*/  SEL R4, R27, RZ, P0 ;  /* 0x000000ff1b047207 */ /* 0x000fc60000000000 */
[----:B------:R-:W-:Y:S04]  /*0a10*/  STG.E.128 desc[UR4][R20.64], R16 ;  /* 0x0000001014007986 */ /* 0x000fe8000c101d04 */
[----:B------:R-:W-:Y:S01]  /*0a20*/  STG.E.128 desc[UR4][R20.64+0x800], R4 ;  /* 0x0008000414007986 */ /* 0x000fe2000c101d04 */
[----:B------:R-:W-:Y:S05]  /*0a30*/  EXIT ;  /* 0x000000000000794d */ /* 0x000fea0003800000 */
.L_x_0:
[----:B------:R-:W-:-:S00]  /*0a40*/  BRA `(.L_x_0) ;  /* 0xfffffffc00fc7947 */ /* 0x000fc0000383ffff */
[----:B------:R-:W-:-:S00]  /*0a50*/  NOP ;  /* 0x0000000000007918 */ /* 0x000fc00000000000 */
        /* <DEDUP_REMOVED lines=10> */
.L_x_1:


//--------------------- .nv.global.init           --------------------------
	.section	.nv.global.init,"aw",@progbits
.nv.global.init:
	.type		_$_str,@object
	.size		_$_str,(_$_str_$_2 - _$_str)
_$_str:
        /*0000*/ 	.byte	0x5f, 0x5f, 0x43, 0x55, 0x44, 0x41, 0x5f, 0x46, 0x54, 0x5a, 0x00
	.type		_$_str_$_2,@object
	.size		_$_str_$_2,(.L_1 - _$_str_$_2)
_$_str_$_2:
        /*000b*/ 	.byte	0x5f, 0x5f, 0x43, 0x55, 0x44, 0x41, 0x5f, 0x50, 0x52, 0x45, 0x43, 0x5f, 0x53, 0x51, 0x52, 0x54
        /*001b*/ 	.byte	0x00
.L_1:


//--------------------- .nv.constant0.triton_poi_fused__native_batch_norm_legit_no_training_add_relu_13 --------------------------
	.section	.nv.constant0.triton_poi_fused__native_batch_norm_legit_no_training_add_relu_13,"a",@progbits
	.sectionflags	@""
	.align	4
.nv.constant0.triton_poi_fused__native_batch_norm_legit_no_training_add_relu_13:
	.zero		612
